//
// Generated by NVIDIA NVVM Compiler
//
// Compiler Build ID: CL-36424714
// Cuda compilation tools, release 13.0, V13.0.88
// Based on NVVM 20.0.0
//

.version 9.0
.target sm_100
.address_size 64

	// .globl	_Z11mckp_kernelPiS_S_i
// _ZZ11mckp_kernelPiS_S_iE13shared_values has been demoted

.visible .entry _Z11mckp_kernelPiS_S_i(
	.param .u64 .ptr .align 1 _Z11mckp_kernelPiS_S_i_param_0,
	.param .u64 .ptr .align 1 _Z11mckp_kernelPiS_S_i_param_1,
	.param .u64 .ptr .align 1 _Z11mckp_kernelPiS_S_i_param_2,
	.param .u32 _Z11mckp_kernelPiS_S_i_param_3
)
{
	.reg .pred 	%p<13>;
	.reg .b16 	%rs<6>;
	.reg .b32 	%r<136>;
	.reg .b64 	%rd<37>;
	// demoted variable
	.shared .align 4 .b8 _ZZ11mckp_kernelPiS_S_iE13shared_values[16384];
	ld.param.u64 	%rd3, [_Z11mckp_kernelPiS_S_i_param_0];
	ld.param.u64 	%rd4, [_Z11mckp_kernelPiS_S_i_param_1];
	ld.param.u64 	%rd5, [_Z11mckp_kernelPiS_S_i_param_2];
	ld.param.u32 	%r57, [_Z11mckp_kernelPiS_S_i_param_3];
	cvta.to.global.u64 	%rd1, %rd5;
	mov.u32 	%r58, %ctaid.x;
	mov.u32 	%r1, %ntid.x;
	mov.u32 	%r126, %tid.x;
	mad.lo.s32 	%r3, %r58, %r1, %r126;
	add.s32 	%r59, %r126, %r1;
	cvt.u16.u32 	%rs2, %r59;
	xor.b16  	%rs3, %rs2, 4095;
	cvt.u16.u32 	%rs4, %r1;
	div.u16 	%rs5, %rs3, %rs4;
	and.b16  	%rs1, %rs5, 3;
	setp.eq.s16 	%p1, %rs1, 2;
	@%p1 bra 	$L__BB0_3;
	cvt.u32.u16 	%r4, %rs1;
	mov.b32 	%r125, 0;
$L__BB0_2:
	.pragma "nounroll";
	mul.wide.u32 	%rd6, %r126, 4;
	add.s64 	%rd7, %rd1, %rd6;
	ld.global.u32 	%r61, [%rd7];
	shl.b32 	%r62, %r126, 2;
	mov.u32 	%r63, _ZZ11mckp_kernelPiS_S_iE13shared_values;
	add.s32 	%r64, %r63, %r62;
	st.shared.u32 	[%r64], %r61;
	add.s32 	%r126, %r126, %r1;
	add.s32 	%r125, %r125, 1;
	xor.b32  	%r65, %r125, %r4;
	setp.ne.s32 	%p2, %r65, 2;
	@%p2 bra 	$L__BB0_2;
$L__BB0_3:
	shl.b32 	%r66, %r1, 1;
	add.s32 	%r130, %r126, %r66;
	shl.b32 	%r11, %r1, 2;
	mad.lo.s32 	%r129, %r1, 3, %r126;
	add.s32 	%r128, %r1, %r126;
	shl.b32 	%r67, %r126, 2;
	mov.u32 	%r68, _ZZ11mckp_kernelPiS_S_iE13shared_values;
	add.s32 	%r127, %r68, %r67;
	shl.b32 	%r15, %r1, 4;
	shl.b32 	%r16, %r1, 3;
	mul.lo.s32 	%r17, %r1, 12;
$L__BB0_4:
	.pragma "nounroll";
	mul.wide.u32 	%rd8, %r126, 4;
	add.s64 	%rd9, %rd1, %rd8;
	ld.global.u32 	%r69, [%rd9];
	st.shared.u32 	[%r127], %r69;
	add.s32 	%r70, %r126, %r1;
	mul.wide.u32 	%rd10, %r128, 4;
	add.s64 	%rd11, %rd1, %rd10;
	ld.global.u32 	%r71, [%rd11];
	add.s32 	%r72, %r127, %r11;
	st.shared.u32 	[%r72], %r71;
	add.s32 	%r73, %r70, %r1;
	mul.wide.u32 	%rd12, %r130, 4;
	add.s64 	%rd13, %rd1, %rd12;
	ld.global.u32 	%r74, [%rd13];
	add.s32 	%r75, %r127, %r16;
	st.shared.u32 	[%r75], %r74;
	add.s32 	%r76, %r73, %r1;
	mul.wide.u32 	%rd14, %r129, 4;
	add.s64 	%rd15, %rd1, %rd14;
	ld.global.u32 	%r77, [%rd15];
	add.s32 	%r78, %r127, %r17;
	st.shared.u32 	[%r78], %r77;
	add.s32 	%r126, %r76, %r1;
	add.s32 	%r130, %r130, %r11;
	add.s32 	%r129, %r129, %r11;
	add.s32 	%r128, %r128, %r11;
	add.s32 	%r127, %r127, %r15;
	setp.lt.u32 	%p3, %r126, 4096;
	@%p3 bra 	$L__BB0_4;
	bar.sync 	0;
	cvta.to.global.u64 	%rd16, %rd3;
	mul.wide.s32 	%rd17, %r3, 4;
	add.s64 	%rd2, %rd16, %rd17;
	ld.global.u32 	%r135, [%rd2];
	mov.b32 	%r132, 0;
	mov.u32 	%r133, %r132;
$L__BB0_6:
	mad.lo.s32 	%r32, %r57, %r132, %r57;
	setp.gt.s32 	%p4, %r32, %r3;
	@%p4 bra 	$L__BB0_15;
	shl.b32 	%r80, %r132, 2;
	add.s32 	%r33, %r68, %r80;
	ld.shared.u32 	%r82, [%r33];
	add.s32 	%r34, %r82, %r133;
	not.b32 	%r83, %r132;
	mul.lo.s32 	%r84, %r57, %r83;
	mul.wide.s32 	%rd18, %r84, 4;
	add.s64 	%rd19, %rd2, %rd18;
	ld.global.u32 	%r85, [%rd19];
	add.s32 	%r86, %r85, %r34;
	max.s32 	%r135, %r135, %r86;
	add.s32 	%r36, %r32, %r57;
	setp.gt.s32 	%p5, %r36, %r3;
	@%p5 bra 	$L__BB0_15;
	ld.shared.u32 	%r87, [%r33+4];
	add.s32 	%r37, %r87, %r34;
	sub.s32 	%r88, -2, %r132;
	mul.lo.s32 	%r89, %r57, %r88;
	mul.wide.s32 	%rd20, %r89, 4;
	add.s64 	%rd21, %rd2, %rd20;
	ld.global.u32 	%r90, [%rd21];
	add.s32 	%r91, %r90, %r37;
	max.s32 	%r135, %r135, %r91;
	add.s32 	%r39, %r36, %r57;
	setp.gt.s32 	%p6, %r39, %r3;
	@%p6 bra 	$L__BB0_15;
	ld.shared.u32 	%r92, [%r33+8];
	add.s32 	%r40, %r92, %r37;
	sub.s32 	%r93, -3, %r132;
	mul.lo.s32 	%r94, %r57, %r93;
	mul.wide.s32 	%rd22, %r94, 4;
	add.s64 	%rd23, %rd2, %rd22;
	ld.global.u32 	%r95, [%rd23];
	add.s32 	%r96, %r95, %r40;
	max.s32 	%r135, %r135, %r96;
	add.s32 	%r42, %r39, %r57;
	setp.gt.s32 	%p7, %r42, %r3;
	@%p7 bra 	$L__BB0_15;
	ld.shared.u32 	%r97, [%r33+12];
	add.s32 	%r43, %r97, %r40;
	sub.s32 	%r98, -4, %r132;
	mul.lo.s32 	%r99, %r57, %r98;
	mul.wide.s32 	%rd24, %r99, 4;
	add.s64 	%rd25, %rd2, %rd24;
	ld.global.u32 	%r100, [%rd25];
	add.s32 	%r101, %r100, %r43;
	max.s32 	%r135, %r135, %r101;
	add.s32 	%r45, %r42, %r57;
	setp.gt.s32 	%p8, %r45, %r3;
	@%p8 bra 	$L__BB0_15;
	ld.shared.u32 	%r102, [%r33+16];
	add.s32 	%r46, %r102, %r43;
	sub.s32 	%r103, -5, %r132;
	mul.lo.s32 	%r104, %r57, %r103;
	mul.wide.s32 	%rd26, %r104, 4;
	add.s64 	%rd27, %rd2, %rd26;
	ld.global.u32 	%r105, [%rd27];
	add.s32 	%r106, %r105, %r46;
	max.s32 	%r135, %r135, %r106;
	add.s32 	%r48, %r45, %r57;
	setp.gt.s32 	%p9, %r48, %r3;
	@%p9 bra 	$L__BB0_15;
	ld.shared.u32 	%r107, [%r33+20];
	add.s32 	%r49, %r107, %r46;
	sub.s32 	%r108, -6, %r132;
	mul.lo.s32 	%r109, %r57, %r108;
	mul.wide.s32 	%rd28, %r109, 4;
	add.s64 	%rd29, %rd2, %rd28;
	ld.global.u32 	%r110, [%rd29];
	add.s32 	%r111, %r110, %r49;
	max.s32 	%r135, %r135, %r111;
	add.s32 	%r51, %r48, %r57;
	setp.gt.s32 	%p10, %r51, %r3;
	@%p10 bra 	$L__BB0_15;
	ld.shared.u32 	%r112, [%r33+24];
	add.s32 	%r113, %r112, %r49;
	sub.s32 	%r114, -7, %r132;
	mul.lo.s32 	%r115, %r57, %r114;
	mul.wide.s32 	%rd30, %r115, 4;
	add.s64 	%rd31, %rd2, %rd30;
	ld.global.u32 	%r116, [%rd31];
	add.s32 	%r117, %r116, %r113;
	max.s32 	%r135, %r135, %r117;
	ld.shared.u32 	%r118, [%r33+28];
	add.s32 	%r133, %r118, %r113;
	add.s32 	%r119, %r51, %r57;
	setp.gt.s32 	%p11, %r119, %r3;
	@%p11 bra 	$L__BB0_15;
	add.s32 	%r54, %r132, 8;
	sub.s32 	%r120, -8, %r132;
	mul.lo.s32 	%r121, %r57, %r120;
	mul.wide.s32 	%rd32, %r121, 4;
	add.s64 	%rd33, %rd2, %rd32;
	ld.global.u32 	%r122, [%rd33];
	add.s32 	%r123, %r122, %r133;
	max.s32 	%r135, %r135, %r123;
	setp.ne.s32 	%p12, %r54, 4096;
	mov.u32 	%r132, %r54;
	@%p12 bra 	$L__BB0_6;
$L__BB0_15:
	cvta.to.global.u64 	%rd34, %rd4;
	add.s64 	%rd36, %rd34, %rd17;
	st.global.u32 	[%rd36], %r135;
	ret;

}


// ===== COMPILED SASS (sm_100) =====

	.target	sm_100

	.elftype	@"ET_EXEC"


//--------------------- .note.nv.tkinfo           --------------------------
	.section	.note.nv.tkinfo,"",@"SHT_NOTE"
	.sectionflags	@"SHF_NOTE_NV_TKINFO"
	.tkinfo
        /*0018*/ 	.word	0x00000002
        /*0030*/ 	.string	""
        /*0030*/ 	.string	"ptxas"
        /*0030*/ 	.string	"Cuda compilation tools, release 13.0, V13.0.88"
        /*0030*/ 	.string	"Build cuda_13.0.r13.0/compiler.36424714_0"
        /*0030*/ 	.string	"-arch sm_100 -m 64 "



//--------------------- .note.nv.cuinfo           --------------------------
	.section	.note.nv.cuinfo,"",@"SHT_NOTE"
	.sectionflags	@"SHF_NOTE_NV_CUINFO"
        /*0018*/ 	.short	0x0002
        /*001a*/ 	.short	0x0064
        /*001c*/ 	.short	0x0082
	.zero		2


//--------------------- .nv.info                  --------------------------
	.section	.nv.info,"",@"SHT_CUDA_INFO"
	.align	4


	//----- nvinfo : EIATTR_REGCOUNT
	.align		4
        /*0000*/ 	.byte	0x04, 0x2f
        /*0002*/ 	.short	(.L_1 - .L_0)
	.align		4
.L_0:
        /*0004*/ 	.word	index@(_Z11mckp_kernelPiS_S_i)
        /*0008*/ 	.word	0x0000001e


	//----- nvinfo : EIATTR_FRAME_SIZE
	.align		4
.L_1:
        /*000c*/ 	.byte	0x04, 0x11
        /*000e*/ 	.short	(.L_3 - .L_2)
	.align		4
.L_2:
        /*0010*/ 	.word	index@($__internal_0_$__cuda_sm20_div_u16)
        /*0014*/ 	.word	0x00000000


	//----- nvinfo : EIATTR_FRAME_SIZE
	.align		4
.L_3:
        /*0018*/ 	.byte	0x04, 0x11
        /*001a*/ 	.short	(.L_5 - .L_4)
	.align		4
.L_4:
        /*001c*/ 	.word	index@(_Z11mckp_kernelPiS_S_i)
        /*0020*/ 	.word	0x00000000


	//----- nvinfo : EIATTR_MIN_STACK_SIZE
	.align		4
.L_5:
        /*0024*/ 	.byte	0x04, 0x12
        /*0026*/ 	.short	(.L_7 - .L_6)
	.align		4
.L_6:
        /*0028*/ 	.word	index@(_Z11mckp_kernelPiS_S_i)
        /*002c*/ 	.word	0x00000000
.L_7:


//--------------------- .nv.compat                --------------------------
	.section	.nv.compat,"",@"SHT_CUDA_COMPAT_INFO"
	.align	4
        /*0000*/ 	.byte	0x02, 0x09, 0x00, 0x00, 0x02, 0x02, 0x01, 0x00, 0x02, 0x05, 0x05, 0x00, 0x03, 0x07, 0x01, 0x01
        /*0010*/ 	.byte	0x02, 0x03, 0x00, 0x00, 0x02, 0x06, 0x01, 0x00, 0x04, 0x0b, 0x08, 0x00, 0x01, 0x00, 0x00, 0x00
        /*0020*/ 	.byte	0x00, 0x00, 0x00, 0x00


//--------------------- .nv.info._Z11mckp_kernelPiS_S_i --------------------------
	.section	.nv.info._Z11mckp_kernelPiS_S_i,"",@"SHT_CUDA_INFO"
	.sectionflags	@""
	.align	4


	//----- nvinfo : EIATTR_CUDA_API_VERSION
	.align		4
        /*0000*/ 	.byte	0x04, 0x37
        /*0002*/ 	.short	(.L_9 - .L_8)
.L_8:
        /*0004*/ 	.word	0x00000082


	//----- nvinfo : EIATTR_KPARAM_INFO
	.align		4
.L_9:
        /*0008*/ 	.byte	0x04, 0x17
        /*000a*/ 	.short	(.L_11 - .L_10)
.L_10:
        /*000c*/ 	.word	0x00000000
        /*0010*/ 	.short	0x0003
        /*0012*/ 	.short	0x0018
        /*0014*/ 	.byte	0x00, 0xf0, 0x11, 0x00


	//----- nvinfo : EIATTR_KPARAM_INFO
	.align		4
.L_11:
        /*0018*/ 	.byte	0x04, 0x17
        /*001a*/ 	.short	(.L_13 - .L_12)
.L_12:
        /*001c*/ 	.word	0x00000000
        /*0020*/ 	.short	0x0002
        /*0022*/ 	.short	0x0010
        /*0024*/ 	.byte	0x00, 0xf5, 0x21, 0x00


	//----- nvinfo : EIATTR_KPARAM_INFO
	.align		4
.L_13:
        /*0028*/ 	.byte	0x04, 0x17
        /*002a*/ 	.short	(.L_15 - .L_14)
.L_14:
        /*002c*/ 	.word	0x00000000
        /*0030*/ 	.short	0x0001
        /*0032*/ 	.short	0x0008
        /*0034*/ 	.byte	0x00, 0xf5, 0x21, 0x00


	//----- nvinfo : EIATTR_KPARAM_INFO
	.align		4
.L_15:
        /*0038*/ 	.byte	0x04, 0x17
        /*003a*/ 	.short	(.L_17 - .L_16)
.L_16:
        /*003c*/ 	.word	0x00000000
        /*0040*/ 	.short	0x0000
        /*0042*/ 	.short	0x0000
        /*0044*/ 	.byte	0x00, 0xf5, 0x21, 0x00


	//----- nvinfo : EIATTR_SPARSE_MMA_MASK
	.align		4
.L_17:
        /*0048*/ 	.byte	0x03, 0x50
        /*004a*/ 	.short	0x0000


	//----- nvinfo : EIATTR_MAXREG_COUNT
	.align		4
        /*004c*/ 	.byte	0x03, 0x1b
        /*004e*/ 	.short	0x00ff


	//----- nvinfo : EIATTR_NUM_BARRIERS
	.align		4
        /*0050*/ 	.byte	0x02, 0x4c
        /*0052*/ 	.byte	0x01
	.zero		1


	//----- nvinfo : EIATTR_MERCURY_ISA_VERSION
	.align		4
        /*0054*/ 	.byte	0x03, 0x5f
        /*0056*/ 	.short	0x0101


	//----- nvinfo : EIATTR_VRC_CTA_INIT_COUNT
	.align		4
        /*0058*/ 	.byte	0x02, 0x4a
	.zero		1
	.zero		1


	//----- nvinfo : EIATTR_EXIT_INSTR_OFFSETS
	.align		4
        /*005c*/ 	.byte	0x04, 0x1c
        /*005e*/ 	.short	(.L_19 - .L_18)


	//   ....[0]....
.L_18:
        /*0060*/ 	.word	0x000009a0


	//----- nvinfo : EIATTR_CRS_STACK_SIZE
	.align		4
.L_19:
        /*0064*/ 	.byte	0x04, 0x1e
        /*0066*/ 	.short	(.L_21 - .L_20)
.L_20:
        /*0068*/ 	.word	0x00000000


	//----- nvinfo : EIATTR_CBANK_PARAM_SIZE
	.align		4
.L_21:
        /*006c*/ 	.byte	0x03, 0x19
        /*006e*/ 	.short	0x001c


	//----- nvinfo : EIATTR_PARAM_CBANK
	.align		4
        /*0070*/ 	.byte	0x04, 0x0a
        /*0072*/ 	.short	(.L_23 - .L_22)
	.align		4
.L_22:
        /*0074*/ 	.word	index@(.nv.constant0._Z11mckp_kernelPiS_S_i)
        /*0078*/ 	.short	0x0380
        /*007a*/ 	.short	0x001c


	//----- nvinfo : EIATTR_SW_WAR
	.align		4
.L_23:
        /*007c*/ 	.byte	0x04, 0x36
        /*007e*/ 	.short	(.L_25 - .L_24)
.L_24:
        /*0080*/ 	.word	0x00000008
.L_25:


//--------------------- .nv.callgraph             --------------------------
	.section	.nv.callgraph,"",@"SHT_CUDA_CALLGRAPH"
	.align	4
	.sectionentsize	8
	.align		4
        /*0000*/ 	.word	0x00000000
	.align		4
        /*0004*/ 	.word	0xffffffff
	.align		4
        /*0008*/ 	.word	0x00000000
	.align		4
        /*000c*/ 	.word	0xfffffffe
	.align		4
        /*0010*/ 	.word	0x00000000
	.align		4
        /*0014*/ 	.word	0xfffffffd
	.align		4
        /*0018*/ 	.word	0x00000000
	.align		4
        /*001c*/ 	.word	0xfffffffc


//--------------------- .text._Z11mckp_kernelPiS_S_i --------------------------
	.section	.text._Z11mckp_kernelPiS_S_i,"ax",@progbits
	.align	128
        .global         _Z11mckp_kernelPiS_S_i
        .type           _Z11mckp_kernelPiS_S_i,@function
        .size           _Z11mckp_kernelPiS_S_i,(.L_x_9 - _Z11mckp_kernelPiS_S_i)
        .other          _Z11mckp_kernelPiS_S_i,@"STO_CUDA_ENTRY STV_DEFAULT"
_Z11mckp_kernelPiS_S_i:
.text._Z11mckp_kernelPiS_S_i:
[----:B------:R-:W-:Y:S01]  /*0000*/  LDC R1, c[0x0][0x37c] ;  /* 0x0000df00ff017b82 */ /* 0x000fe20000000800 */
[----:B------:R-:W0:Y:S07]  /*0010*/  S2R R3, SR_TID.X ;  /* 0x0000000000037919 */ /* 0x000e2e0000002100 */
[----:B------:R-:W1:Y:S01]  /*0020*/  LDC R2, c[0x0][0x360] ;  /* 0x0000d800ff027b82 */ /* 0x000e620000000800 */
[----:B------:R-:W-:-:S07]  /*0030*/  MOV R9, 0xb0 ;  /* 0x000000b000097802 */ /* 0x000fce0000000f00 */
[----:B------:R-:W2:Y:S01]  /*0040*/  S2UR UR4, SR_CTAID.X ;  /* 0x00000000000479c3 */ /* 0x000ea20000002500 */
[C---:B-1----:R-:W-:Y:S01]  /*0050*/  LOP3.LUT R5, R2.reuse, 0xffff, RZ, 0xc0, !PT ;  /* 0x0000ffff02057812 */ /* 0x042fe200078ec0ff */
[----:B0-----:R-:W-:-:S05]  /*0060*/  IMAD.IADD R0, R2, 0x1, R3 ;  /* 0x0000000102007824 */ /* 0x001fca00078e0203 */
[----:B------:R-:W-:Y:S01]  /*0070*/  LOP3.LUT R4, R0, 0xfff, RZ, 0x3c, !PT ;  /* 0x00000fff00047812 */ /* 0x000fe200078e3cff */
[----:B--2---:R-:W-:-:S03]  /*0080*/  IMAD R0, R2, UR4, R3 ;  /* 0x0000000402007c24 */ /* 0x004fc6000f8e0203 */
[----:B------:R-:W-:-:S07]  /*0090*/  LOP3.LUT R4, R4, 0xffff, RZ, 0xc0, !PT ;  /* 0x0000ffff04047812 */ /* 0x000fce00078ec0ff */
[----:B------:R-:W-:Y:S05]  /*00a0*/  CALL.REL.NOINC `($__internal_0_$__cuda_sm20_div_u16) ;  /* 0x0000000800407944 */ /* 0x000fea0003c00000 */
[----:B------:R-:W-:Y:S01]  /*00b0*/  LOP3.LUT R13, R8, 0x3, RZ, 0xc0, !PT ;  /* 0x00000003080d7812 */ /* 0x000fe200078ec0ff */
[----:B------:R-:W0:Y:S01]  /*00c0*/  LDCU.64 UR6, c[0x0][0x358] ;  /* 0x00006b00ff0677ac */ /* 0x000e220008000a00 */
[----:B------:R-:W-:Y:S02]  /*00d0*/  BSSY.RECONVERGENT B0, `(.L_x_0) ;  /* 0x0000011000007945 */ /* 0x000fe40003800200 */
[----:B------:R-:W-:-:S13]  /*00e0*/  ISETP.NE.AND P0, PT, R13, 0x2, PT ;  /* 0x000000020d00780c */ /* 0x000fda0003f05270 */
[----:B------:R-:W-:Y:S05]  /*00f0*/  @!P0 BRA `(.L_x_1) ;  /* 0x0000000000388947 */ /* 0x000fea0003800000 */
[----:B------:R-:W1:Y:S01]  /*0100*/  S2R R5, SR_CgaCtaId ;  /* 0x0000000000057919 */ /* 0x000e620000008800 */
[----:B------:R-:W2:Y:S01]  /*0110*/  LDC.64 R6, c[0x0][0x390] ;  /* 0x0000e400ff067b82 */ /* 0x000ea20000000a00 */
[----:B------:R-:W-:Y:S01]  /*0120*/  MOV R4, 0x400 ;  /* 0x0000040000047802 */ /* 0x000fe20000000f00 */
[----:B------:R-:W-:-:S03]  /*0130*/  IMAD.MOV.U32 R8, RZ, RZ, RZ ;  /* 0x000000ffff087224 */ /* 0x000fc600078e00ff */
[----:B-1----:R-:W-:-:S07]  /*0140*/  LEA R10, R5, R4, 0x18 ;  /* 0x00000004050a7211 */ /* 0x002fce00078ec0ff */
.L_x_2:
[----:B-12---:R-:W-:-:S06]  /*0150*/  IMAD.WIDE.U32 R4, R3, 0x4, R6 ;  /* 0x0000000403047825 */ /* 0x006fcc00078e0006 */
[----:B0-----:R-:W2:Y:S01]  /*0160*/  LDG.E R4, desc[UR6][R4.64] ;  /* 0x0000000604047981 */ /* 0x001ea2000c1e1900 */
[----:B------:R-:W-:Y:S01]  /*0170*/  IMAD R9, R3, 0x4, R10 ;  /* 0x0000000403097824 */ /* 0x000fe200078e020a */
[----:B------:R-:W-:Y:S01]  /*0180*/  IADD3 R8, PT, PT, R8, 0x1, RZ ;  /* 0x0000000108087810 */ /* 0x000fe20007ffe0ff */
[----:B------:R-:W-:-:S03]  /*0190*/  IMAD.IADD R3, R2, 0x1, R3 ;  /* 0x0000000102037824 */ /* 0x000fc600078e0203 */
[----:B------:R-:W-:-:S04]  /*01a0*/  LOP3.LUT R11, R8, R13, RZ, 0x3c, !PT ;  /* 0x0000000d080b7212 */ /* 0x000fc800078e3cff */
[----:B------:R-:W-:Y:S01]  /*01b0*/  ISETP.NE.AND P0, PT, R11, 0x2, PT ;  /* 0x000000020b00780c */ /* 0x000fe20003f05270 */
[----:B--2---:R1:W-:-:S12]  /*01c0*/  STS [R9], R4 ;  /* 0x0000000409007388 */ /* 0x0043d80000000800 */
[----:B------:R-:W-:Y:S05]  /*01d0*/  @P0 BRA `(.L_x_2) ;  /* 0xfffffffc00dc0947 */ /* 0x000fea000383ffff */
.L_x_1:
[----:B0-----:R-:W-:Y:S05]  /*01e0*/  BSYNC.RECONVERGENT B0 ;  /* 0x0000000000007941 */ /* 0x001fea0003800200 */
.L_x_0:
[----:B------:R-:W0:Y:S01]  /*01f0*/  S2UR UR5, SR_CgaCtaId ;  /* 0x00000000000579c3 */ /* 0x000e220000008800 */
[----:B------:R-:W-:Y:S01]  /*0200*/  UMOV UR4, 0x400 ;  /* 0x0000040000047882 */ /* 0x000fe20000000000 */
[----:B------:R-:W-:Y:S01]  /*0210*/  BSSY.RECONVERGENT B0, `(.L_x_3) ;  /* 0x000001e000007945 */ /* 0x000fe20003800200 */
[C-C-:B------:R-:W-:Y:S02]  /*0220*/  IMAD R15, R2.reuse, 0x2, R3.reuse ;  /* 0x00000002020f7824 */ /* 0x140fe400078e0203 */
[----:B------:R-:W-:Y:S02]  /*0230*/  IMAD R17, R2, 0x3, R3 ;  /* 0x0000000302117824 */ /* 0x000fe400078e0203 */
[----:B------:R-:W-:Y:S01]  /*0240*/  IMAD.IADD R19, R3, 0x1, R2 ;  /* 0x0000000103137824 */ /* 0x000fe200078e0202 */
[----:B-1----:R-:W1:Y:S01]  /*0250*/  LDC.64 R4, c[0x0][0x390] ;  /* 0x0000e400ff047b82 */ /* 0x002e620000000a00 */
[----:B0-----:R-:W-:-:S06]  /*0260*/  ULEA UR4, UR5, UR4, 0x18 ;  /* 0x0000000405047291 */ /* 0x001fcc000f8ec0ff */
[----:B------:R-:W-:-:S07]  /*0270*/  LEA R21, R3, UR4, 0x2 ;  /* 0x0000000403157c11 */ /* 0x000fce000f8e10ff */
.L_x_4:
[----:B-1----:R-:W-:-:S04]  /*0280*/  IMAD.WIDE.U32 R12, R3, 0x4, R4 ;  /* 0x00000004030c7825 */ /* 0x002fc800078e0004 */
[--C-:B--2---:R-:W-:Y:S02]  /*0290*/  IMAD.WIDE.U32 R8, R19, 0x4, R4.reuse ;  /* 0x0000000413087825 */ /* 0x104fe400078e0004 */
[----:B------:R-:W2:Y:S02]  /*02a0*/  LDG.E R12, desc[UR6][R12.64] ;  /* 0x000000060c0c7981 */ /* 0x000ea4000c1e1900 */
[--C-:B------:R-:W-:Y:S02]  /*02b0*/  IMAD.WIDE.U32 R10, R15, 0x4, R4.reuse ;  /* 0x000000040f0a7825 */ /* 0x100fe400078e0004 */
[----:B------:R-:W3:Y:S02]  /*02c0*/  LDG.E R8, desc[UR6][R8.64] ;  /* 0x0000000608087981 */ /* 0x000ee4000c1e1900 */
[----:B------:R-:W-:Y:S02]  /*02d0*/  IMAD.WIDE.U32 R6, R17, 0x4, R4 ;  /* 0x0000000411067825 */ /* 0x000fe400078e0004 */
[----:B------:R-:W4:Y:S04]  /*02e0*/  LDG.E R10, desc[UR6][R10.64] ;  /* 0x000000060a0a7981 */ /* 0x000f28000c1e1900 */
[----:B------:R-:W5:Y:S01]  /*02f0*/  LDG.E R6, desc[UR6][R6.64] ;  /* 0x0000000606067981 */ /* 0x000f62000c1e1900 */
[C---:B------:R-:W-:Y:S01]  /*0300*/  LEA R23, R2.reuse, R21, 0x2 ;  /* 0x0000001502177211 */ /* 0x040fe200078e10ff */
[----:B------:R-:W-:-:S02]  /*0310*/  IMAD R25, R2, 0x8, R21 ;  /* 0x0000000802197824 */ /* 0x000fc400078e0215 */
[C---:B------:R-:W-:Y:S01]  /*0320*/  IMAD R27, R2.reuse, 0xc, R21 ;  /* 0x0000000c021b7824 */ /* 0x040fe200078e0215 */
[----:B------:R-:W-:-:S04]  /*0330*/  IADD3 R3, PT, PT, R2, R3, R2 ;  /* 0x0000000302037210 */ /* 0x000fc80007ffe002 */
[----:B------:R-:W-:-:S04]  /*0340*/  IADD3 R3, PT, PT, R2, R3, R2 ;  /* 0x0000000302037210 */ /* 0x000fc80007ffe002 */
[----:B------:R-:W-:Y:S01]  /*0350*/  ISETP.GE.U32.AND P0, PT, R3, 0x1000, PT ;  /* 0x000010000300780c */ /* 0x000fe20003f06070 */
[C---:B------:R-:W-:Y:S01]  /*0360*/  IMAD R15, R2.reuse, 0x4, R15 ;  /* 0x00000004020f7824 */ /* 0x040fe200078e020f */
[C---:B------:R-:W-:Y:S01]  /*0370*/  LEA R17, R2.reuse, R17, 0x2 ;  /* 0x0000001102117211 */ /* 0x040fe200078e10ff */
[C---:B------:R-:W-:Y:S01]  /*0380*/  IMAD R19, R2.reuse, 0x4, R19 ;  /* 0x0000000402137824 */ /* 0x040fe200078e0213 */
[----:B--2---:R0:W-:Y:S04]  /*0390*/  STS [R21], R12 ;  /* 0x0000000c15007388 */ /* 0x0041e80000000800 */
[----:B---3--:R2:W-:Y:S04]  /*03a0*/  STS [R23], R8 ;  /* 0x0000000817007388 */ /* 0x0085e80000000800 */
[----:B----4-:R2:W-:Y:S04]  /*03b0*/  STS [R25], R10 ;  /* 0x0000000a19007388 */ /* 0x0105e80000000800 */
[----:B-----5:R2:W-:Y:S01]  /*03c0*/  STS [R27], R6 ;  /* 0x000000061b007388 */ /* 0x0205e20000000800 */
[----:B0-----:R-:W-:Y:S01]  /*03d0*/  IMAD R21, R2, 0x10, R21 ;  /* 0x0000001002157824 */ /* 0x001fe200078e0215 */
[----:B------:R-:W-:Y:S06]  /*03e0*/  @!P0 BRA `(.L_x_4) ;  /* 0xfffffffc00a48947 */ /* 0x000fec000383ffff */
[----:B------:R-:W-:Y:S05]  /*03f0*/  BSYNC.RECONVERGENT B0 ;  /* 0x0000000000007941 */ /* 0x000fea0003800200 */
.L_x_3:
[----:B------:R-:W0:Y:S08]  /*0400*/  LDC.64 R2, c[0x0][0x380] ;  /* 0x0000e000ff027b82 */ /* 0x000e300000000a00 */
[----:B--2---:R-:W1:Y:S01]  /*0410*/  LDC R8, c[0x0][0x398] ;  /* 0x0000e600ff087b82 */ /* 0x004e620000000800 */
[----:B0-----:R-:W-:-:S07]  /*0420*/  IMAD.WIDE R2, R0, 0x4, R2 ;  /* 0x0000000400027825 */ /* 0x001fce00078e0202 */
[----:B------:R-:W-:Y:S06]  /*0430*/  BAR.SYNC.DEFER_BLOCKING 0x0 ;  /* 0x0000000000007b1d */ /* 0x000fec0000010000 */
[----:B------:R0:W5:Y:S01]  /*0440*/  LDG.E R9, desc[UR6][R2.64] ;  /* 0x0000000602097981 */ /* 0x000162000c1e1900 */
[----:B------:R-:W-:Y:S01]  /*0450*/  HFMA2 R11, -RZ, RZ, 0, 0 ;  /* 0x00000000ff0b7431 */ /* 0x000fe200000001ff */
[----:B------:R-:W-:Y:S01]  /*0460*/  BSSY.RECONVERGENT B0, `(.L_x_5) ;  /* 0x0000050000007945 */ /* 0x000fe20003800200 */
[----:B-1----:R-:W-:-:S07]  /*0470*/  IMAD.MOV.U32 R14, RZ, RZ, RZ ;  /* 0x000000ffff0e7224 */ /* 0x002fce00078e00ff */
.L_x_7:
[----:B------:R-:W-:-:S05]  /*0480*/  IMAD R15, R11, R8, R8 ;  /* 0x000000080b0f7224 */ /* 0x000fca00078e0208 */
[----:B------:R-:W-:-:S13]  /*0490*/  ISETP.GT.AND P0, PT, R15, R0, PT ;  /* 0x000000000f00720c */ /* 0x000fda0003f04270 */
[----:B------:R-:W-:Y:S05]  /*04a0*/  @P0 BRA `(.L_x_6) ;  /* 0x00000004002c0947 */ /* 0x000fea0003800000 */
[----:B------:R-:W-:-:S05]  /*04b0*/  LOP3.LUT R5, RZ, R11, RZ, 0x33, !PT ;  /* 0x0000000bff057212 */ /* 0x000fca00078e33ff */
[----:B------:R-:W-:-:S04]  /*04c0*/  IMAD R5, R5, R8, RZ ;  /* 0x0000000805057224 */ /* 0x000fc800078e02ff */
[----:B------:R-:W-:-:S06]  /*04d0*/  IMAD.WIDE R12, R5, 0x4, R2 ;  /* 0x00000004050c7825 */ /* 0x000fcc00078e0202 */
[----:B------:R-:W2:Y:S01]  /*04e0*/  LDG.E R12, desc[UR6][R12.64] ;  /* 0x000000060c0c7981 */ /* 0x000ea2000c1e1900 */
[----:B------:R-:W-:Y:S01]  /*04f0*/  LEA R10, R11, UR4, 0x2 ;  /* 0x000000040b0a7c11 */ /* 0x000fe2000f8e10ff */
[----:B------:R-:W-:-:S04]  /*0500*/  IMAD.IADD R15, R15, 0x1, R8 ;  /* 0x000000010f0f7824 */ /* 0x000fc800078e0208 */
[----:B------:R-:W1:Y:S01]  /*0510*/  LDS.128 R4, [R10] ;  /* 0x000000000a047984 */ /* 0x000e620000000c00 */
[----:B------:R-:W-:Y:S02]  /*0520*/  ISETP.GT.AND P0, PT, R15, R0, PT ;  /* 0x000000000f00720c */ /* 0x000fe40003f04270 */
[----:B-1----:R-:W-:-:S04]  /*0530*/  IADD3 R4, PT, PT, R4, R14, RZ ;  /* 0x0000000e04047210 */ /* 0x002fc80007ffe0ff */
[----:B--2--5:R-:W-:-:S07]  /*0540*/  VIADDMNMX R9, R12, R4, R9, !PT ;  /* 0x000000040c097246 */ /* 0x024fce0007800109 */
[----:B------:R-:W-:Y:S05]  /*0550*/  @P0 BRA `(.L_x_6) ;  /* 0x0000000400000947 */ /* 0x000fea0003800000 */
[----:B------:R-:W-:-:S05]  /*0560*/  IADD3 R13, PT, PT, -R11, -0x2, RZ ;  /* 0xfffffffe0b0d7810 */ /* 0x000fca0007ffe1ff */
[----:B------:R-:W-:-:S04]  /*0570*/  IMAD R13, R13, R8, RZ ;  /* 0x000000080d0d7224 */ /* 0x000fc800078e02ff */
[----:B------:R-:W-:-:S06]  /*0580*/  IMAD.WIDE R12, R13, 0x4, R2 ;  /* 0x000000040d0c7825 */ /* 0x000fcc00078e0202 */
[----:B------:R-:W2:Y:S01]  /*0590*/  LDG.E R12, desc[UR6][R12.64] ;  /* 0x000000060c0c7981 */ /* 0x000ea2000c1e1900 */
[----:B------:R-:W-:Y:S02]  /*05a0*/  IMAD.IADD R17, R15, 0x1, R8 ;  /* 0x000000010f117824 */ /* 0x000fe400078e0208 */
[----:B------:R-:W-:-:S03]  /*05b0*/  IMAD.IADD R15, R4, 0x1, R5 ;  /* 0x00000001040f7824 */ /* 0x000fc600078e0205 */
[----:B------:R-:W-:Y:S02]  /*05c0*/  ISETP.GT.AND P0, PT, R17, R0, PT ;  /* 0x000000001100720c */ /* 0x000fe40003f04270 */
[----:B--2---:R-:W-:-:S11]  /*05d0*/  VIADDMNMX R9, R12, R15, R9, !PT ;  /* 0x0000000f0c097246 */ /* 0x004fd60007800109 */
[----:B------:R-:W-:Y:S05]  /*05e0*/  @P0 BRA `(.L_x_6) ;  /* 0x0000000000dc0947 */ /* 0x000fea0003800000 */
[----:B------:R-:W-:-:S05]  /*05f0*/  IADD3 R5, PT, PT, -R11, -0x3, RZ ;  /* 0xfffffffd0b057810 */ /* 0x000fca0007ffe1ff */
[----:B------:R-:W-:-:S04]  /*0600*/  IMAD R5, R5, R8, RZ ;  /* 0x0000000805057224 */ /* 0x000fc800078e02ff */
[----:B------:R-:W-:-:S06]  /*0610*/  IMAD.WIDE R4, R5, 0x4, R2 ;  /* 0x0000000405047825 */ /* 0x000fcc00078e0202 */
[----:B------:R-:W2:Y:S01]  /*0620*/  LDG.E R4, desc[UR6][R4.64] ;  /* 0x0000000604047981 */ /* 0x000ea2000c1e1900 */
[----:B------:R-:W-:Y:S01]  /*0630*/  IADD3 R17, PT, PT, R17, R8, RZ ;  /* 0x0000000811117210 */ /* 0x000fe20007ffe0ff */
        /* <DEDUP_REMOVED lines=8> */
[----:B------:R-:W-:Y:S01]  /*06c0*/  IMAD.IADD R17, R17, 0x1, R8 ;  /* 0x0000000111117824 */ /* 0x000fe200078e0208 */
[----:B------:R-:W-:-:S04]  /*06d0*/  IADD3 R15, PT, PT, R6, R7, RZ ;  /* 0x00000007060f7210 */ /* 0x000fc80007ffe0ff */
[----:B------:R-:W-:Y:S02]  /*06e0*/  ISETP.GT.AND P0, PT, R17, R0, PT ;  /* 0x000000001100720c */ /* 0x000fe40003f04270 */
[----:B--2---:R-:W-:-:S11]  /*06f0*/  VIADDMNMX R9, R4, R15, R9, !PT ;  /* 0x0000000f04097246 */ /* 0x004fd60007800109 */
[----:B------:R-:W-:Y:S05]  /*0700*/  @P0 BRA `(.L_x_6) ;  /* 0x0000000000940947 */ /* 0x000fea0003800000 */
[----:B------:R-:W-:-:S05]  /*0710*/  IADD3 R5, PT, PT, -R11, -0x5, RZ ;  /* 0xfffffffb0b057810 */ /* 0x000fca0007ffe1ff */
[----:B------:R-:W-:-:S04]  /*0720*/  IMAD R5, R5, R8, RZ ;  /* 0x0000000805057224 */ /* 0x000fc800078e02ff */
[----:B------:R-:W-:Y:S02]  /*0730*/  IMAD.WIDE R12, R5, 0x4, R2 ;  /* 0x00000004050c7825 */ /* 0x000fe400078e0202 */
[----:B------:R-:W1:Y:S04]  /*0740*/  LDS.128 R4, [R10+0x10] ;  /* 0x000010000a047984 */ /* 0x000e680000000c00 */
[----:B------:R-:W2:Y:S01]  /*0750*/  LDG.E R12, desc[UR6][R12.64] ;  /* 0x000000060c0c7981 */ /* 0x000ea2000c1e1900 */
[----:B------:R-:W-:-:S05]  /*0760*/  IMAD.IADD R17, R17, 0x1, R8 ;  /* 0x0000000111117824 */ /* 0x000fca00078e0208 */
[----:B------:R-:W-:Y:S01]  /*0770*/  ISETP.GT.AND P0, PT, R17, R0, PT ;  /* 0x000000001100720c */ /* 0x000fe20003f04270 */
[----:B-1----:R-:W-:-:S05]  /*0780*/  IMAD.IADD R4, R15, 0x1, R4 ;  /* 0x000000010f047824 */ /* 0x002fca00078e0204 */
[----:B--2---:R-:W-:-:S07]  /*0790*/  VIADDMNMX R9, R12, R4, R9, !PT ;  /* 0x000000040c097246 */ /* 0x004fce0007800109 */
        /* <DEDUP_REMOVED lines=16> */
[----:B------:R-:W-:Y:S01]  /*08a0*/  ISETP.GT.AND P0, PT, R13, R0, PT ;  /* 0x000000000d00720c */ /* 0x000fe20003f04270 */
[----:B------:R-:W-:Y:S01]  /*08b0*/  IMAD.IADD R14, R6, 0x1, R7 ;  /* 0x00000001060e7824 */ /* 0x000fe200078e0207 */
[----:B--2---:R-:W-:-:S11]  /*08c0*/  VIADDMNMX R9, R4, R6, R9, !PT ;  /* 0x0000000604097246 */ /* 0x004fd60007800109 */
[----:B------:R-:W-:Y:S05]  /*08d0*/  @P0 BRA `(.L_x_6) ;  /* 0x0000000000200947 */ /* 0x000fea0003800000 */
[----:B------:R-:W-:-:S05]  /*08e0*/  IADD3 R5, PT, PT, -R11, -0x8, RZ ;  /* 0xfffffff80b057810 */ /* 0x000fca0007ffe1ff */
[----:B------:R-:W-:-:S04]  /*08f0*/  IMAD R5, R5, R8, RZ ;  /* 0x0000000805057224 */ /* 0x000fc800078e02ff */
[----:B------:R-:W-:-:S06]  /*0900*/  IMAD.WIDE R4, R5, 0x4, R2 ;  /* 0x0000000405047825 */ /* 0x000fcc00078e0202 */
[----:B------:R-:W2:Y:S01]  /*0910*/  LDG.E R4, desc[UR6][R4.64] ;  /* 0x0000000604047981 */ /* 0x000ea2000c1e1900 */
[----:B------:R-:W-:-:S05]  /*0920*/  VIADD R11, R11, 0x8 ;  /* 0x000000080b0b7836 */ /* 0x000fca0000000000 */
[----:B------:R-:W-:Y:S02]  /*0930*/  ISETP.NE.AND P0, PT, R11, 0x1000, PT ;  /* 0x000010000b00780c */ /* 0x000fe40003f05270 */
[----:B--2---:R-:W-:-:S11]  /*0940*/  VIADDMNMX R9, R4, R14, R9, !PT ;  /* 0x0000000e04097246 */ /* 0x004fd60007800109 */
[----:B------:R-:W-:Y:S05]  /*0950*/  @P0 BRA `(.L_x_7) ;  /* 0xfffffff800c80947 */ /* 0x000fea000383ffff */
.L_x_6:
[----:B------:R-:W-:Y:S05]  /*0960*/  BSYNC.RECONVERGENT B0 ;  /* 0x0000000000007941 */ /* 0x000fea0003800200 */
.L_x_5:
[----:B0-----:R-:W0:Y:S02]  /*0970*/  LDC.64 R2, c[0x0][0x388] ;  /* 0x0000e200ff027b82 */ /* 0x001e240000000a00 */
[----:B0-----:R-:W-:-:S05]  /*0980*/  IMAD.WIDE R2, R0, 0x4, R2 ;  /* 0x0000000400027825 */ /* 0x001fca00078e0202 */
[----:B-----5:R-:W-:Y:S01]  /*0990*/  STG.E desc[UR6][R2.64], R9 ;  /* 0x0000000902007986 */ /* 0x020fe2000c101906 */
[----:B------:R-:W-:Y:S05]  /*09a0*/  EXIT ;  /* 0x000000000000794d */ /* 0x000fea0003800000 */
        .weak           $__internal_0_$__cuda_sm20_div_u16
        .type           $__internal_0_$__cuda_sm20_div_u16,@function
        .size           $__internal_0_$__cuda_sm20_div_u16,(.L_x_9 - $__internal_0_$__cuda_sm20_div_u16)
$__internal_0_$__cuda_sm20_div_u16:
[----:B------:R-:W0:Y:S01]  /*09b0*/  I2F.U16 R6, R5 ;  /* 0x0000000500067306 */ /* 0x000e220000101000 */
[----:B------:R-:W-:Y:S02]  /*09c0*/  MOV R7, 0x4b800000 ;  /* 0x4b80000000077802 */ /* 0x000fe40000000f00 */
[----:B------:R-:W-:Y:S02]  /*09d0*/  I2FP.F32.U32.RZ R4, R4 ;  /* 0x0000000400047245 */ /* 0x000fe4000020d000 */
[C---:B0-----:R-:W-:Y:S02]  /*09e0*/  FSETP.GEU.AND P1, PT, |R6|.reuse, 1.175494350822287508e-38, PT ;  /* 0x008000000600780b */ /* 0x041fe40003f2e200 */
[----:B------:R-:W-:Y:S02]  /*09f0*/  FSETP.GT.AND P0, PT, |R6|, 8.50705917302346158658e+37, PT ;  /* 0x7e8000000600780b */ /* 0x000fe40003f04200 */
[----:B------:R-:W-:-:S04]  /*0a00*/  FSEL R7, R7, 1, !P1 ;  /* 0x3f80000007077808 */ /* 0x000fc80004800000 */
[----:B------:R-:W-:Y:S02]  /*0a10*/  FSEL R7, R7, 0.25, !P0 ;  /* 0x3e80000007077808 */ /* 0x000fe40004000000 */
[----:B------:R-:W-:Y:S01]  /*0a20*/  ISETP.NE.U32.AND P0, PT, R5, RZ, PT ;  /* 0x000000ff0500720c */ /* 0x000fe20003f05070 */
[----:B------:R-:W-:Y:S02]  /*0a30*/  IMAD.MOV.U32 R5, RZ, RZ, 0x0 ;  /* 0x00000000ff057424 */ /* 0x000fe400078e00ff */
[----:B------:R-:W-:-:S06]  /*0a40*/  FMUL R6, R6, R7 ;  /* 0x0000000706067220 */ /* 0x000fcc0000400000 */
[----:B------:R-:W0:Y:S02]  /*0a50*/  MUFU.RCP R6, R6 ;  /* 0x0000000600067308 */ /* 0x000e240000001000 */
[----:B0-----:R-:W-:-:S04]  /*0a60*/  FMUL R7, R7, R6 ;  /* 0x0000000607077220 */ /* 0x001fc80000400000 */
[----:B------:R-:W-:-:S04]  /*0a70*/  VIADD R7, R7, 0x2 ;  /* 0x0000000207077836 */ /* 0x000fc80000000000 */
[----:B------:R-:W-:Y:S01]  /*0a80*/  FMUL.RZ R7, R4, R7 ;  /* 0x0000000704077220 */ /* 0x000fe2000040c000 */
[----:B------:R-:W-:-:S05]  /*0a90*/  MOV R4, R9 ;  /* 0x0000000900047202 */ /* 0x000fca0000000f00 */
[----:B------:R-:W0:Y:S02]  /*0aa0*/  F2I.U32.TRUNC.NTZ R7, R7 ;  /* 0x0000000700077305 */ /* 0x000e24000020f000 */
[----:B0-----:R-:W-:Y:S01]  /*0ab0*/  LOP3.LUT R8, R7, 0xffff, RZ, 0xc0, !PT ;  /* 0x0000ffff07087812 */ /* 0x001fe200078ec0ff */
[----:B------:R-:W-:Y:S01]  /*0ac0*/  @!P0 IMAD.MOV.U32 R8, RZ, RZ, -0x1 ;  /* 0xffffffffff088424 */ /* 0x000fe200078e00ff */
[----:B------:R-:W-:Y:S06]  /*0ad0*/  RET.REL.NODEC R4 `(_Z11mckp_kernelPiS_S_i) ;  /* 0xfffffff404487950 */ /* 0x000fec0003c3ffff */
.L_x_8:
[----:B------:R-:W-:-:S00]  /*0ae0*/  BRA `(.L_x_8) ;  /* 0xfffffffc00fc7947 */ /* 0x000fc0000383ffff */
[----:B------:R-:W-:-:S00]  /*0af0*/  NOP ;  /* 0x0000000000007918 */ /* 0x000fc00000000000 */
        /* <DEDUP_REMOVED lines=8> */
.L_x_9:


//--------------------- .nv.shared._Z11mckp_kernelPiS_S_i --------------------------
	.section	.nv.shared._Z11mckp_kernelPiS_S_i,"aw",@nobits
	.sectionflags	@""
	.align	4
.nv.shared._Z11mckp_kernelPiS_S_i:
	.zero		17408


//--------------------- .nv.shared.reserved.0     --------------------------
	.section	.nv.shared.reserved.0,"aw",@nobits
	.weak		__nv_reservedSMEM_offset_0_alias
	.size		__nv_reservedSMEM_offset_0_alias, 0, 64
	.other		__nv_reservedSMEM_offset_0_alias,@"STO_CUDA_RESERVED_SHARED STV_DEFAULT"
__nv_reservedSMEM_offset_0_alias:
	.zero		0
	.zero		64


//--------------------- .nv.constant0._Z11mckp_kernelPiS_S_i --------------------------
	.section	.nv.constant0._Z11mckp_kernelPiS_S_i,"a",@progbits
	.sectionflags	@""
	.align	4
.nv.constant0._Z11mckp_kernelPiS_S_i:
	.zero		924


//--------------------- SYMBOLS --------------------------

	.type		.nv.reservedSmem.offset0,@object
	.size		.nv.reservedSmem.offset0,0x4
	.type		.nv.reservedSmem.cap,@object
	.size		.nv.reservedSmem.cap,0x4
